//
// Generated by NVIDIA NVVM Compiler
//
// Compiler Build ID: CL-36424714
// Cuda compilation tools, release 13.0, V13.0.88
// Based on NVVM 20.0.0
//

.version 9.0
.target sm_100
.address_size 64

	// .globl	_Z9matrixMulPiS_Pxi

.visible .entry _Z9matrixMulPiS_Pxi(
	.param .u64 .ptr .align 1 _Z9matrixMulPiS_Pxi_param_0,
	.param .u64 .ptr .align 1 _Z9matrixMulPiS_Pxi_param_1,
	.param .u64 .ptr .align 1 _Z9matrixMulPiS_Pxi_param_2,
	.param .u32 _Z9matrixMulPiS_Pxi_param_3
)
{
	.reg .pred 	%p<10>;
	.reg .b32 	%r<71>;
	.reg .b64 	%rd<133>;

	ld.param.u64 	%rd26, [_Z9matrixMulPiS_Pxi_param_0];
	ld.param.u64 	%rd27, [_Z9matrixMulPiS_Pxi_param_1];
	ld.param.u32 	%r17, [_Z9matrixMulPiS_Pxi_param_3];
	cvta.to.global.u64 	%rd1, %rd27;
	cvta.to.global.u64 	%rd2, %rd26;
	mov.u32 	%r18, %ctaid.y;
	mov.u32 	%r19, %ntid.y;
	mov.u32 	%r20, %tid.y;
	mad.lo.s32 	%r1, %r18, %r19, %r20;
	mov.u32 	%r21, %ctaid.x;
	mov.u32 	%r22, %ntid.x;
	mov.u32 	%r23, %tid.x;
	mad.lo.s32 	%r2, %r21, %r22, %r23;
	max.s32 	%r24, %r1, %r2;
	setp.ge.s32 	%p1, %r24, %r17;
	@%p1 bra 	$L__BB0_13;
	mul.lo.s32 	%r3, %r17, %r1;
	and.b32  	%r4, %r17, 7;
	setp.lt.u32 	%p2, %r17, 8;
	mov.b64 	%rd132, 0;
	mov.b32 	%r69, 0;
	@%p2 bra 	$L__BB0_4;
	and.b32  	%r26, %r17, 2147483640;
	neg.s32 	%r67, %r26;
	mul.wide.s32 	%rd31, %r17, 4;
	add.s64 	%rd3, %rd1, %rd31;
	mul.wide.s32 	%rd32, %r17, 8;
	add.s64 	%rd4, %rd1, %rd32;
	mul.wide.s32 	%rd33, %r17, 12;
	add.s64 	%rd5, %rd1, %rd33;
	mul.wide.s32 	%rd34, %r17, 16;
	add.s64 	%rd6, %rd1, %rd34;
	mul.wide.s32 	%rd35, %r17, 20;
	add.s64 	%rd7, %rd1, %rd35;
	mul.wide.s32 	%rd36, %r17, 24;
	add.s64 	%rd8, %rd1, %rd36;
	mul.wide.s32 	%rd37, %r17, 28;
	add.s64 	%rd9, %rd1, %rd37;
	mul.wide.u32 	%rd38, %r3, 4;
	add.s64 	%rd39, %rd38, %rd2;
	add.s64 	%rd124, %rd39, 16;
	mov.b64 	%rd132, 0;
	mov.u32 	%r66, %r2;
$L__BB0_3:
	.pragma "nounroll";
	and.b32  	%r69, %r17, 2147483640;
	mul.wide.s32 	%rd40, %r66, 4;
	add.s64 	%rd41, %rd3, %rd40;
	add.s64 	%rd42, %rd4, %rd40;
	add.s64 	%rd43, %rd5, %rd40;
	add.s64 	%rd44, %rd6, %rd40;
	add.s64 	%rd45, %rd7, %rd40;
	add.s64 	%rd46, %rd8, %rd40;
	add.s64 	%rd47, %rd9, %rd40;
	add.s64 	%rd48, %rd1, %rd40;
	ld.global.u32 	%r27, [%rd124+-16];
	ld.global.u32 	%r28, [%rd48];
	mul.wide.s32 	%rd49, %r28, %r27;
	add.s64 	%rd50, %rd49, %rd132;
	min.s64 	%rd51, %rd50, 4294967295;
	ld.global.u32 	%r29, [%rd124+-12];
	ld.global.u32 	%r30, [%rd41];
	mul.wide.s32 	%rd52, %r30, %r29;
	add.s64 	%rd53, %rd52, %rd51;
	min.s64 	%rd54, %rd53, 4294967295;
	ld.global.u32 	%r31, [%rd124+-8];
	ld.global.u32 	%r32, [%rd42];
	mul.wide.s32 	%rd55, %r32, %r31;
	add.s64 	%rd56, %rd55, %rd54;
	min.s64 	%rd57, %rd56, 4294967295;
	ld.global.u32 	%r33, [%rd124+-4];
	ld.global.u32 	%r34, [%rd43];
	mul.wide.s32 	%rd58, %r34, %r33;
	add.s64 	%rd59, %rd58, %rd57;
	min.s64 	%rd60, %rd59, 4294967295;
	ld.global.u32 	%r35, [%rd124];
	ld.global.u32 	%r36, [%rd44];
	mul.wide.s32 	%rd61, %r36, %r35;
	add.s64 	%rd62, %rd61, %rd60;
	min.s64 	%rd63, %rd62, 4294967295;
	ld.global.u32 	%r37, [%rd124+4];
	ld.global.u32 	%r38, [%rd45];
	mul.wide.s32 	%rd64, %r38, %r37;
	add.s64 	%rd65, %rd64, %rd63;
	min.s64 	%rd66, %rd65, 4294967295;
	ld.global.u32 	%r39, [%rd124+8];
	ld.global.u32 	%r40, [%rd46];
	mul.wide.s32 	%rd67, %r40, %r39;
	add.s64 	%rd68, %rd67, %rd66;
	min.s64 	%rd69, %rd68, 4294967295;
	ld.global.u32 	%r41, [%rd124+12];
	ld.global.u32 	%r42, [%rd47];
	mul.wide.s32 	%rd70, %r42, %r41;
	add.s64 	%rd71, %rd70, %rd69;
	min.s64 	%rd132, %rd71, 4294967295;
	add.s32 	%r67, %r67, 8;
	shl.b32 	%r43, %r17, 3;
	add.s32 	%r66, %r66, %r43;
	add.s64 	%rd124, %rd124, 32;
	setp.ne.s32 	%p3, %r67, 0;
	@%p3 bra 	$L__BB0_3;
$L__BB0_4:
	setp.eq.s32 	%p4, %r4, 0;
	@%p4 bra 	$L__BB0_12;
	and.b32  	%r12, %r17, 3;
	setp.lt.u32 	%p5, %r4, 4;
	@%p5 bra 	$L__BB0_7;
	add.s32 	%r44, %r69, %r3;
	mul.wide.u32 	%rd73, %r44, 4;
	add.s64 	%rd74, %rd2, %rd73;
	ld.global.u32 	%r45, [%rd74];
	mad.lo.s32 	%r46, %r69, %r17, %r2;
	mul.wide.s32 	%rd75, %r46, 4;
	add.s64 	%rd76, %rd1, %rd75;
	ld.global.u32 	%r47, [%rd76];
	mul.wide.s32 	%rd77, %r47, %r45;
	add.s64 	%rd78, %rd77, %rd132;
	min.s64 	%rd79, %rd78, 4294967295;
	cvt.u64.u32 	%rd80, %r3;
	cvt.u64.u32 	%rd81, %r69;
	add.s64 	%rd82, %rd81, %rd80;
	shl.b64 	%rd83, %rd82, 2;
	add.s64 	%rd84, %rd2, %rd83;
	ld.global.u32 	%r48, [%rd84+4];
	mul.wide.s32 	%rd85, %r17, 4;
	add.s64 	%rd86, %rd76, %rd85;
	ld.global.u32 	%r49, [%rd86];
	mul.wide.s32 	%rd87, %r49, %r48;
	add.s64 	%rd88, %rd87, %rd79;
	min.s64 	%rd89, %rd88, 4294967295;
	ld.global.u32 	%r50, [%rd84+8];
	add.s64 	%rd90, %rd86, %rd85;
	ld.global.u32 	%r51, [%rd90];
	mul.wide.s32 	%rd91, %r51, %r50;
	add.s64 	%rd92, %rd91, %rd89;
	min.s64 	%rd93, %rd92, 4294967295;
	ld.global.u32 	%r52, [%rd84+12];
	add.s64 	%rd94, %rd90, %rd85;
	ld.global.u32 	%r53, [%rd94];
	mul.wide.s32 	%rd95, %r53, %r52;
	add.s64 	%rd96, %rd95, %rd93;
	min.s64 	%rd132, %rd96, 4294967295;
	add.s32 	%r69, %r69, 4;
$L__BB0_7:
	setp.eq.s32 	%p6, %r12, 0;
	@%p6 bra 	$L__BB0_12;
	setp.eq.s32 	%p7, %r12, 1;
	@%p7 bra 	$L__BB0_10;
	add.s32 	%r54, %r69, %r3;
	mul.wide.u32 	%rd98, %r54, 4;
	add.s64 	%rd99, %rd2, %rd98;
	ld.global.u32 	%r55, [%rd99];
	mad.lo.s32 	%r56, %r69, %r17, %r2;
	mul.wide.s32 	%rd100, %r56, 4;
	add.s64 	%rd101, %rd1, %rd100;
	ld.global.u32 	%r57, [%rd101];
	mul.wide.s32 	%rd102, %r57, %r55;
	add.s64 	%rd103, %rd102, %rd132;
	min.s64 	%rd104, %rd103, 4294967295;
	cvt.u64.u32 	%rd105, %r3;
	cvt.u64.u32 	%rd106, %r69;
	add.s64 	%rd107, %rd106, %rd105;
	shl.b64 	%rd108, %rd107, 2;
	add.s64 	%rd109, %rd2, %rd108;
	ld.global.u32 	%r58, [%rd109+4];
	mul.wide.s32 	%rd110, %r17, 4;
	add.s64 	%rd111, %rd101, %rd110;
	ld.global.u32 	%r59, [%rd111];
	mul.wide.s32 	%rd112, %r59, %r58;
	add.s64 	%rd113, %rd112, %rd104;
	min.s64 	%rd132, %rd113, 4294967295;
	add.s32 	%r69, %r69, 2;
$L__BB0_10:
	and.b32  	%r60, %r17, 1;
	setp.eq.b32 	%p8, %r60, 1;
	not.pred 	%p9, %p8;
	@%p9 bra 	$L__BB0_12;
	add.s32 	%r61, %r69, %r3;
	mul.wide.u32 	%rd114, %r61, 4;
	add.s64 	%rd115, %rd2, %rd114;
	ld.global.u32 	%r62, [%rd115];
	mad.lo.s32 	%r63, %r69, %r17, %r2;
	mul.wide.s32 	%rd116, %r63, 4;
	add.s64 	%rd117, %rd1, %rd116;
	ld.global.u32 	%r64, [%rd117];
	mul.wide.s32 	%rd118, %r64, %r62;
	add.s64 	%rd119, %rd118, %rd132;
	min.s64 	%rd132, %rd119, 4294967295;
$L__BB0_12:
	ld.param.u64 	%rd123, [_Z9matrixMulPiS_Pxi_param_2];
	add.s32 	%r65, %r3, %r2;
	cvta.to.global.u64 	%rd120, %rd123;
	mul.wide.s32 	%rd121, %r65, 8;
	add.s64 	%rd122, %rd120, %rd121;
	st.global.u64 	[%rd122], %rd132;
$L__BB0_13:
	ret;

}


// ===== COMPILED SASS (sm_100) =====

	.target	sm_100

	.elftype	@"ET_EXEC"


//--------------------- .note.nv.tkinfo           --------------------------
	.section	.note.nv.tkinfo,"",@"SHT_NOTE"
	.sectionflags	@"SHF_NOTE_NV_TKINFO"
	.tkinfo
        /*0018*/ 	.word	0x00000002
        /*0030*/ 	.string	""
        /*0030*/ 	.string	"ptxas"
        /*0030*/ 	.string	"Cuda compilation tools, release 13.0, V13.0.88"
        /*0030*/ 	.string	"Build cuda_13.0.r13.0/compiler.36424714_0"
        /*0030*/ 	.string	"-arch sm_100 -m 64 "



//--------------------- .note.nv.cuinfo           --------------------------
	.section	.note.nv.cuinfo,"",@"SHT_NOTE"
	.sectionflags	@"SHF_NOTE_NV_CUINFO"
        /*0018*/ 	.short	0x0002
        /*001a*/ 	.short	0x0064
        /*001c*/ 	.short	0x0082
	.zero		2


//--------------------- .nv.info                  --------------------------
	.section	.nv.info,"",@"SHT_CUDA_INFO"
	.align	4


	//----- nvinfo : EIATTR_REGCOUNT
	.align		4
        /*0000*/ 	.byte	0x04, 0x2f
        /*0002*/ 	.short	(.L_1 - .L_0)
	.align		4
.L_0:
        /*0004*/ 	.word	index@(_Z9matrixMulPiS_Pxi)
        /*0008*/ 	.word	0x00000020


	//----- nvinfo : EIATTR_FRAME_SIZE
	.align		4
.L_1:
        /*000c*/ 	.byte	0x04, 0x11
        /*000e*/ 	.short	(.L_3 - .L_2)
	.align		4
.L_2:
        /*0010*/ 	.word	index@(_Z9matrixMulPiS_Pxi)
        /*0014*/ 	.word	0x00000000


	//----- nvinfo : EIATTR_MIN_STACK_SIZE
	.align		4
.L_3:
        /*0018*/ 	.byte	0x04, 0x12
        /*001a*/ 	.short	(.L_5 - .L_4)
	.align		4
.L_4:
        /*001c*/ 	.word	index@(_Z9matrixMulPiS_Pxi)
        /*0020*/ 	.word	0x00000000
.L_5:


//--------------------- .nv.compat                --------------------------
	.section	.nv.compat,"",@"SHT_CUDA_COMPAT_INFO"
	.align	4
        /*0000*/ 	.byte	0x02, 0x09, 0x00, 0x00, 0x02, 0x02, 0x01, 0x00, 0x02, 0x05, 0x05, 0x00, 0x03, 0x07, 0x01, 0x01
        /*0010*/ 	.byte	0x02, 0x03, 0x00, 0x00, 0x02, 0x06, 0x01, 0x00, 0x04, 0x0b, 0x08, 0x00, 0x09, 0x00, 0x00, 0x00
        /*0020*/ 	.byte	0x00, 0x00, 0x00, 0x00


//--------------------- .nv.info._Z9matrixMulPiS_Pxi --------------------------
	.section	.nv.info._Z9matrixMulPiS_Pxi,"",@"SHT_CUDA_INFO"
	.sectionflags	@""
	.align	4


	//----- nvinfo : EIATTR_CUDA_API_VERSION
	.align		4
        /*0000*/ 	.byte	0x04, 0x37
        /*0002*/ 	.short	(.L_7 - .L_6)
.L_6:
        /*0004*/ 	.word	0x00000082


	//----- nvinfo : EIATTR_KPARAM_INFO
	.align		4
.L_7:
        /*0008*/ 	.byte	0x04, 0x17
        /*000a*/ 	.short	(.L_9 - .L_8)
.L_8:
        /*000c*/ 	.word	0x00000000
        /*0010*/ 	.short	0x0003
        /*0012*/ 	.short	0x0018
        /*0014*/ 	.byte	0x00, 0xf0, 0x11, 0x00


	//----- nvinfo : EIATTR_KPARAM_INFO
	.align		4
.L_9:
        /*0018*/ 	.byte	0x04, 0x17
        /*001a*/ 	.short	(.L_11 - .L_10)
.L_10:
        /*001c*/ 	.word	0x00000000
        /*0020*/ 	.short	0x0002
        /*0022*/ 	.short	0x0010
        /*0024*/ 	.byte	0x00, 0xf5, 0x21, 0x00


	//----- nvinfo : EIATTR_KPARAM_INFO
	.align		4
.L_11:
        /*0028*/ 	.byte	0x04, 0x17
        /*002a*/ 	.short	(.L_13 - .L_12)
.L_12:
        /*002c*/ 	.word	0x00000000
        /*0030*/ 	.short	0x0001
        /*0032*/ 	.short	0x0008
        /*0034*/ 	.byte	0x00, 0xf5, 0x21, 0x00


	//----- nvinfo : EIATTR_KPARAM_INFO
	.align		4
.L_13:
        /*0038*/ 	.byte	0x04, 0x17
        /*003a*/ 	.short	(.L_15 - .L_14)
.L_14:
        /*003c*/ 	.word	0x00000000
        /*0040*/ 	.short	0x0000
        /*0042*/ 	.short	0x0000
        /*0044*/ 	.byte	0x00, 0xf5, 0x21, 0x00


	//----- nvinfo : EIATTR_SPARSE_MMA_MASK
	.align		4
.L_15:
        /*0048*/ 	.byte	0x03, 0x50
        /*004a*/ 	.short	0x0000


	//----- nvinfo : EIATTR_MAXREG_COUNT
	.align		4
        /*004c*/ 	.byte	0x03, 0x1b
        /*004e*/ 	.short	0x00ff


	//----- nvinfo : EIATTR_MERCURY_ISA_VERSION
	.align		4
        /*0050*/ 	.byte	0x03, 0x5f
        /*0052*/ 	.short	0x0101


	//----- nvinfo : EIATTR_VRC_CTA_INIT_COUNT
	.align		4
        /*0054*/ 	.byte	0x02, 0x4a
	.zero		1
	.zero		1


	//----- nvinfo : EIATTR_EXIT_INSTR_OFFSETS
	.align		4
        /*0058*/ 	.byte	0x04, 0x1c
        /*005a*/ 	.short	(.L_17 - .L_16)


	//   ....[0]....
.L_16:
        /*005c*/ 	.word	0x000000c0


	//   ....[1]....
        /*0060*/ 	.word	0x00000e30


	//----- nvinfo : EIATTR_CBANK_PARAM_SIZE
	.align		4
.L_17:
        /*0064*/ 	.byte	0x03, 0x19
        /*0066*/ 	.short	0x001c


	//----- nvinfo : EIATTR_PARAM_CBANK
	.align		4
        /*0068*/ 	.byte	0x04, 0x0a
        /*006a*/ 	.short	(.L_19 - .L_18)
	.align		4
.L_18:
        /*006c*/ 	.word	index@(.nv.constant0._Z9matrixMulPiS_Pxi)
        /*0070*/ 	.short	0x0380
        /*0072*/ 	.short	0x001c


	//----- nvinfo : EIATTR_SW_WAR
	.align		4
.L_19:
        /*0074*/ 	.byte	0x04, 0x36
        /*0076*/ 	.short	(.L_21 - .L_20)
.L_20:
        /*0078*/ 	.word	0x00000008
.L_21:


//--------------------- .nv.callgraph             --------------------------
	.section	.nv.callgraph,"",@"SHT_CUDA_CALLGRAPH"
	.align	4
	.sectionentsize	8
	.align		4
        /*0000*/ 	.word	0x00000000
	.align		4
        /*0004*/ 	.word	0xffffffff
	.align		4
        /*0008*/ 	.word	0x00000000
	.align		4
        /*000c*/ 	.word	0xfffffffe
	.align		4
        /*0010*/ 	.word	0x00000000
	.align		4
        /*0014*/ 	.word	0xfffffffd
	.align		4
        /*0018*/ 	.word	0x00000000
	.align		4
        /*001c*/ 	.word	0xfffffffc


//--------------------- .text._Z9matrixMulPiS_Pxi --------------------------
	.section	.text._Z9matrixMulPiS_Pxi,"ax",@progbits
	.align	128
        .global         _Z9matrixMulPiS_Pxi
        .type           _Z9matrixMulPiS_Pxi,@function
        .size           _Z9matrixMulPiS_Pxi,(.L_x_6 - _Z9matrixMulPiS_Pxi)
        .other          _Z9matrixMulPiS_Pxi,@"STO_CUDA_ENTRY STV_DEFAULT"
_Z9matrixMulPiS_Pxi:
.text._Z9matrixMulPiS_Pxi:
[----:B------:R-:W-:Y:S01]  /*0000*/  LDC R1, c[0x0][0x37c] ;  /* 0x0000df00ff017b82 */ /* 0x000fe20000000800 */
[----:B------:R-:W0:Y:S07]  /*0010*/  S2R R0, SR_TID.Y ;  /* 0x0000000000007919 */ /* 0x000e2e0000002200 */
[----:B------:R-:W0:Y:S01]  /*0020*/  S2UR UR4, SR_CTAID.Y ;  /* 0x00000000000479c3 */ /* 0x000e220000002600 */
[----:B------:R-:W1:Y:S01]  /*0030*/  LDCU UR12, c[0x0][0x398] ;  /* 0x00007300ff0c77ac */ /* 0x000e620008000800 */
[----:B------:R-:W2:Y:S06]  /*0040*/  S2R R5, SR_TID.X ;  /* 0x0000000000057919 */ /* 0x000eac0000002100 */
[----:B------:R-:W0:Y:S08]  /*0050*/  LDC R3, c[0x0][0x364] ;  /* 0x0000d900ff037b82 */ /* 0x000e300000000800 */
[----:B------:R-:W2:Y:S08]  /*0060*/  S2UR UR5, SR_CTAID.X ;  /* 0x00000000000579c3 */ /* 0x000eb00000002500 */
[----:B------:R-:W2:Y:S01]  /*0070*/  LDC R2, c[0x0][0x360] ;  /* 0x0000d800ff027b82 */ /* 0x000ea20000000800 */
[----:B0-----:R-:W-:-:S02]  /*0080*/  IMAD R3, R3, UR4, R0 ;  /* 0x0000000403037c24 */ /* 0x001fc4000f8e0200 */
[----:B--2---:R-:W-:-:S05]  /*0090*/  IMAD R0, R2, UR5, R5 ;  /* 0x0000000502007c24 */ /* 0x004fca000f8e0205 */
[----:B------:R-:W-:-:S04]  /*00a0*/  VIMNMX R2, PT, PT, R3, R0, !PT ;  /* 0x0000000003027248 */ /* 0x000fc80007fe0100 */
[----:B-1----:R-:W-:-:S13]  /*00b0*/  ISETP.GE.AND P0, PT, R2, UR12, PT ;  /* 0x0000000c02007c0c */ /* 0x002fda000bf06270 */
[----:B------:R-:W-:Y:S05]  /*00c0*/  @P0 EXIT ;  /* 0x000000000000094d */ /* 0x000fea0003800000 */
[----:B------:R-:W-:Y:S02]  /*00d0*/  UISETP.GE.U32.AND UP0, UPT, UR12, 0x8, UPT ;  /* 0x000000080c00788c */ /* 0x000fe4000bf06070 */
[----:B------:R-:W-:Y:S01]  /*00e0*/  IMAD R3, R3, UR12, RZ ;  /* 0x0000000c03037c24 */ /* 0x000fe2000f8e02ff */
[----:B------:R-:W-:Y:S01]  /*00f0*/  CS2R R28, SRZ ;  /* 0x00000000001c7805 */ /* 0x000fe2000001ff00 */
[----:B------:R-:W-:Y:S01]  /*0100*/  IMAD.MOV.U32 R2, RZ, RZ, RZ ;  /* 0x000000ffff027224 */ /* 0x000fe200078e00ff */
[----:B------:R-:W0:Y:S04]  /*0110*/  LDCU.64 UR10, c[0x0][0x358] ;  /* 0x00006b00ff0a77ac */ /* 0x000e280008000a00 */
[----:B------:R-:W-:Y:S05]  /*0120*/  BRA.U !UP0, `(.L_x_0) ;  /* 0x0000000508a07547 */ /* 0x000fea000b800000 */
[----:B------:R-:W1:Y:S01]  /*0130*/  LDCU.128 UR16, c[0x0][0x380] ;  /* 0x00007000ff1077ac */ /* 0x000e620008000c00 */
[----:B------:R-:W-:Y:S01]  /*0140*/  CS2R R28, SRZ ;  /* 0x00000000001c7805 */ /* 0x000fe2000001ff00 */
[----:B------:R-:W-:Y:S01]  /*0150*/  IMAD.MOV.U32 R2, RZ, RZ, R0 ;  /* 0x000000ffff027224 */ /* 0x000fe200078e0000 */
[----:B------:R-:W-:-:S04]  /*0160*/  ULOP3.LUT UR4, UR12, 0x7ffffff8, URZ, 0xc0, !UPT ;  /* 0x7ffffff80c047892 */ /* 0x000fc8000f8ec0ff */
[----:B------:R-:W-:Y:S01]  /*0170*/  UIADD3 UR4, UPT, UPT, -UR4, URZ, URZ ;  /* 0x000000ff04047290 */ /* 0x000fe2000fffe1ff */
[----:B-1----:R-:W-:Y:S01]  /*0180*/  IMAD.U32 R4, RZ, RZ, UR16 ;  /* 0x00000010ff047e24 */ /* 0x002fe2000f8e00ff */
[----:B------:R-:W-:Y:S01]  /*0190*/  UIMAD.WIDE UR6, UR12, 0x18, UR18 ;  /* 0x000000180c0678a5 */ /* 0x000fe2000f8e0212 */
[----:B------:R-:W-:Y:S01]  /*01a0*/  IMAD.U32 R5, RZ, RZ, UR17 ;  /* 0x00000011ff057e24 */ /* 0x000fe2000f8e00ff */
[----:B------:R-:W-:Y:S01]  /*01b0*/  UIMAD.WIDE UR8, UR12, 0x1c, UR18 ;  /* 0x0000001c0c0878a5 */ /* 0x000fe2000f8e0212 */
[----:B------:R-:W-:-:S03]  /*01c0*/  IMAD.WIDE.U32 R4, R3, 0x4, R4 ;  /* 0x0000000403047825 */ /* 0x000fc600078e0004 */
[----:B------:R-:W-:-:S05]  /*01d0*/  IADD3 R14, P0, PT, R4, 0x10, RZ ;  /* 0x00000010040e7810 */ /* 0x000fca0007f1e0ff */
[----:B------:R-:W-:-:S08]  /*01e0*/  IMAD.X R15, RZ, RZ, R5, P0 ;  /* 0x000000ffff0f7224 */ /* 0x000fd000000e0605 */
.L_x_1:
[----:B------:R-:W-:Y:S01]  /*01f0*/  IMAD.MOV.U32 R7, RZ, RZ, 0x4 ;  /* 0x00000004ff077424 */ /* 0x000fe200078e00ff */
[----:B0-----:R-:W2:Y:S03]  /*0200*/  LDG.E R19, desc[UR10][R14.64+-0x10] ;  /* 0xfffff00a0e137981 */ /* 0x001ea6000c1e1900 */
[----:B------:R-:W-:Y:S01]  /*0210*/  IMAD.WIDE R6, R2, R7, UR18 ;  /* 0x0000001202067e25 */ /* 0x000fe2000f8e0207 */
[----:B------:R-:W-:Y:S01]  /*0220*/  UIMAD.WIDE UR14, UR12, 0x4, UR18 ;  /* 0x000000040c0e78a5 */ /* 0x000fe2000f8e0212 */
[----:B------:R-:W3:Y:S04]  /*0230*/  LDG.E R20, desc[UR10][R14.64+-0xc] ;  /* 0xfffff40a0e147981 */ /* 0x000ee8000c1e1900 */
[----:B------:R-:W2:Y:S01]  /*0240*/  LDG.E R18, desc[UR10][R6.64] ;  /* 0x0000000a06127981 */ /* 0x000ea2000c1e1900 */
[----:B------:R-:W-:-:S02]  /*0250*/  IMAD.U32 R4, RZ, RZ, UR14 ;  /* 0x0000000eff047e24 */ /* 0x000fc4000f8e00ff */
[----:B------:R-:W-:Y:S01]  /*0260*/  IMAD.U32 R5, RZ, RZ, UR15 ;  /* 0x0000000fff057e24 */ /* 0x000fe2000f8e00ff */
[----:B------:R-:W4:Y:S01]  /*0270*/  LDG.E R10, desc[UR10][R14.64+-0x8] ;  /* 0xfffff80a0e0a7981 */ /* 0x000f22000c1e1900 */
[----:B------:R-:W-:Y:S01]  /*0280*/  IMAD.WIDE R4, R2, 0x4, R4 ;  /* 0x0000000402047825 */ /* 0x000fe200078e0204 */
[----:B------:R-:W-:Y:S02]  /*0290*/  UIMAD.WIDE UR14, UR12, 0x8, UR18 ;  /* 0x000000080c0e78a5 */ /* 0x000fe4000f8e0212 */
[----:B------:R-:W5:Y:S04]  /*02a0*/  LDG.E R8, desc[UR10][R14.64+-0x4] ;  /* 0xfffffc0a0e087981 */ /* 0x000f68000c1e1900 */
[----:B------:R0:W3:Y:S01]  /*02b0*/  LDG.E R21, desc[UR10][R4.64] ;  /* 0x0000000a04157981 */ /* 0x0000e2000c1e1900 */
[----:B------:R-:W-:-:S02]  /*02c0*/  IMAD.U32 R12, RZ, RZ, UR14 ;  /* 0x0000000eff0c7e24 */ /* 0x000fc4000f8e00ff */
[----:B------:R-:W-:Y:S01]  /*02d0*/  IMAD.U32 R13, RZ, RZ, UR15 ;  /* 0x0000000fff0d7e24 */ /* 0x000fe2000f8e00ff */
[----:B------:R-:W5:Y:S01]  /*02e0*/  LDG.E R6, desc[UR10][R14.64] ;  /* 0x0000000a0e067981 */ /* 0x000f62000c1e1900 */
[----:B------:R-:W-:Y:S01]  /*02f0*/  IMAD.WIDE R12, R2, 0x4, R12 ;  /* 0x00000004020c7825 */ /* 0x000fe200078e020c */
[----:B------:R-:W-:Y:S02]  /*0300*/  UIMAD.WIDE UR14, UR12, 0xc, UR18 ;  /* 0x0000000c0c0e78a5 */ /* 0x000fe4000f8e0212 */
[----:B------:R-:W5:Y:S04]  /*0310*/  LDG.E R25, desc[UR10][R14.64+0xc] ;  /* 0x00000c0a0e197981 */ /* 0x000f68000c1e1900 */
[----:B------:R-:W4:Y:S01]  /*0320*/  LDG.E R11, desc[UR10][R12.64] ;  /* 0x0000000a0c0b7981 */ /* 0x000f22000c1e1900 */
[----:B------:R-:W-:Y:S01]  /*0330*/  MOV R23, UR15 ;  /* 0x0000000f00177c02 */ /* 0x000fe20008000f00 */
[----:B------:R-:W-:-:S04]  /*0340*/  IMAD.U32 R22, RZ, RZ, UR14 ;  /* 0x0000000eff167e24 */ /* 0x000fc8000f8e00ff */
[----:B------:R-:W-:Y:S01]  /*0350*/  IMAD.WIDE R22, R2, 0x4, R22 ;  /* 0x0000000402167825 */ /* 0x000fe200078e0216 */
[----:B------:R-:W-:-:S03]  /*0360*/  UIMAD.WIDE UR14, UR12, 0x10, UR18 ;  /* 0x000000100c0e78a5 */ /* 0x000fc6000f8e0212 */
[----:B------:R-:W-:Y:S01]  /*0370*/  IMAD.MOV.U32 R27, RZ, RZ, 0x4 ;  /* 0x00000004ff1b7424 */ /* 0x000fe200078e00ff */
[----:B------:R1:W5:Y:S02]  /*0380*/  LDG.E R9, desc[UR10][R22.64] ;  /* 0x0000000a16097981 */ /* 0x000364000c1e1900 */
[----:B0-----:R-:W-:Y:S02]  /*0390*/  IMAD.U32 R4, RZ, RZ, UR14 ;  /* 0x0000000eff047e24 */ /* 0x001fe4000f8e00ff */
[----:B------:R-:W-:Y:S01]  /*03a0*/  IMAD.U32 R5, RZ, RZ, UR15 ;  /* 0x0000000fff057e24 */ /* 0x000fe2000f8e00ff */
[----:B------:R-:W5:Y:S01]  /*03b0*/  LDG.E R12, desc[UR10][R14.64+0x8] ;  /* 0x0000080a0e0c7981 */ /* 0x000f62000c1e1900 */
[C---:B------:R-:W-:Y:S01]  /*03c0*/  IMAD.WIDE R16, R2.reuse, 0x4, R4 ;  /* 0x0000000402107825 */ /* 0x040fe200078e0204 */
[----:B------:R-:W-:Y:S02]  /*03d0*/  UIMAD.WIDE UR14, UR12, 0x14, UR18 ;  /* 0x000000140c0e78a5 */ /* 0x000fe4000f8e0212 */
[----:B------:R-:W5:Y:S04]  /*03e0*/  LDG.E R4, desc[UR10][R14.64+0x4] ;  /* 0x0000040a0e047981 */ /* 0x000f68000c1e1900 */
[----:B------:R0:W5:Y:S01]  /*03f0*/  LDG.E R7, desc[UR10][R16.64] ;  /* 0x0000000a10077981 */ /* 0x000162000c1e1900 */
[----:B------:R-:W-:-:S05]  /*0400*/  IMAD.WIDE R26, R2, R27, UR14 ;  /* 0x0000000e021a7e25 */ /* 0x000fca000f8e021b */
[----:B------:R-:W5:Y:S01]  /*0410*/  LDG.E R5, desc[UR10][R26.64] ;  /* 0x0000000a1a057981 */ /* 0x000f62000c1e1900 */
[----:B-1----:R-:W-:-:S04]  /*0420*/  IMAD.MOV.U32 R23, RZ, RZ, 0x4 ;  /* 0x00000004ff177424 */ /* 0x002fc800078e00ff */
[----:B------:R-:W-:-:S05]  /*0430*/  IMAD.WIDE R22, R2, R23, UR6 ;  /* 0x0000000602167e25 */ /* 0x000fca000f8e0217 */
[----:B------:R-:W5:Y:S01]  /*0440*/  LDG.E R13, desc[UR10][R22.64] ;  /* 0x0000000a160d7981 */ /* 0x000f62000c1e1900 */
[----:B0-----:R-:W-:-:S04]  /*0450*/  IMAD.MOV.U32 R17, RZ, RZ, 0x4 ;  /* 0x00000004ff117424 */ /* 0x001fc800078e00ff */
[----:B------:R-:W-:-:S05]  /*0460*/  IMAD.WIDE R16, R2, R17, UR8 ;  /* 0x0000000802107e25 */ /* 0x000fca000f8e0211 */
[----:B------:R0:W5:Y:S02]  /*0470*/  LDG.E R24, desc[UR10][R16.64] ;  /* 0x0000000a10187981 */ /* 0x000164000c1e1900 */
[----:B0-----:R-:W-:Y:S02]  /*0480*/  IMAD.MOV.U32 R16, RZ, RZ, R28 ;  /* 0x000000ffff107224 */ /* 0x001fe400078e001c */
[----:B------:R-:W-:Y:S01]  /*0490*/  IMAD.MOV.U32 R17, RZ, RZ, R29 ;  /* 0x000000ffff117224 */ /* 0x000fe200078e001d */
[----:B------:R-:W-:-:S04]  /*04a0*/  UIADD3 UR4, UPT, UPT, UR4, 0x8, URZ ;  /* 0x0000000804047890 */ /* 0x000fc8000fffe0ff */
[----:B------:R-:W-:Y:S01]  /*04b0*/  UISETP.NE.AND UP0, UPT, UR4, URZ, UPT ;  /* 0x000000ff0400728c */ /* 0x000fe2000bf05270 */
[----:B------:R-:W-:-:S04]  /*04c0*/  IADD3 R14, P1, PT, R14, 0x20, RZ ;  /* 0x000000200e0e7810 */ /* 0x000fc80007f3e0ff */
[----:B------:R-:W-:Y:S01]  /*04d0*/  IADD3.X R15, PT, PT, RZ, R15, RZ, P1, !PT ;  /* 0x0000000fff0f7210 */ /* 0x000fe20000ffe4ff */
[----:B--2---:R-:W-:-:S03]  /*04e0*/  IMAD.WIDE R18, R19, R18, R16 ;  /* 0x0000001213127225 */ /* 0x004fc600078e0210 */
[----:B------:R-:W-:-:S04]  /*04f0*/  ISETP.LT.U32.AND P0, PT, R18, -0x1, PT ;  /* 0xffffffff1200780c */ /* 0x000fc80003f01070 */
[----:B------:R-:W-:-:S04]  /*0500*/  ISETP.LT.AND.EX P0, PT, R19, RZ, PT, P0 ;  /* 0x000000ff1300720c */ /* 0x000fc80003f01300 */
[----:B------:R-:W-:Y:S02]  /*0510*/  SEL R18, R18, 0xffffffff, P0 ;  /* 0xffffffff12127807 */ /* 0x000fe40000000000 */
[----:B------:R-:W-:-:S03]  /*0520*/  SEL R19, R19, RZ, P0 ;  /* 0x000000ff13137207 */ /* 0x000fc60000000000 */
[----:B---3--:R-:W-:-:S03]  /*0530*/  IMAD.WIDE R18, R20, R21, R18 ;  /* 0x0000001514127225 */ /* 0x008fc600078e0212 */
[----:B------:R-:W-:-:S04]  /*0540*/  ISETP.LT.U32.AND P0, PT, R18, -0x1, PT ;  /* 0xffffffff1200780c */ /* 0x000fc80003f01070 */
[----:B------:R-:W-:-:S04]  /*0550*/  ISETP.LT.AND.EX P0, PT, R19, RZ, PT, P0 ;  /* 0x000000ff1300720c */ /* 0x000fc80003f01300 */
[----:B------:R-:W-:Y:S02]  /*0560*/  SEL R16, R18, 0xffffffff, P0 ;  /* 0xffffffff12107807 */ /* 0x000fe40000000000 */
[----:B------:R-:W-:-:S03]  /*0570*/  SEL R17, R19, RZ, P0 ;  /* 0x000000ff13117207 */ /* 0x000fc60000000000 */
[----:B----4-:R-:W-:-:S03]  /*0580*/  IMAD.WIDE R10, R10, R11, R16 ;  /* 0x0000000b0a0a7225 */ /* 0x010fc600078e0210 */
[----:B------:R-:W-:-:S04]  /*0590*/  ISETP.LT.U32.AND P0, PT, R10, -0x1, PT ;  /* 0xffffffff0a00780c */ /* 0x000fc80003f01070 */
[----:B------:R-:W-:-:S04]  /*05a0*/  ISETP.LT.AND.EX P0, PT, R11, RZ, PT, P0 ;  /* 0x000000ff0b00720c */ /* 0x000fc80003f01300 */
[----:B------:R-:W-:Y:S02]  /*05b0*/  SEL R10, R10, 0xffffffff, P0 ;  /* 0xffffffff0a0a7807 */ /* 0x000fe40000000000 */
[----:B------:R-:W-:-:S03]  /*05c0*/  SEL R11, R11, RZ, P0 ;  /* 0x000000ff0b0b7207 */ /* 0x000fc60000000000 */
[----:B-----5:R-:W-:-:S03]  /*05d0*/  IMAD.WIDE R8, R8, R9, R10 ;  /* 0x0000000908087225 */ /* 0x020fc600078e020a */
[----:B------:R-:W-:-:S04]  /*05e0*/  ISETP.LT.U32.AND P0, PT, R8, -0x1, PT ;  /* 0xffffffff0800780c */ /* 0x000fc80003f01070 */
[----:B------:R-:W-:-:S04]  /*05f0*/  ISETP.LT.AND.EX P0, PT, R9, RZ, PT, P0 ;  /* 0x000000ff0900720c */ /* 0x000fc80003f01300 */
[----:B------:R-:W-:Y:S02]  /*0600*/  SEL R8, R8, 0xffffffff, P0 ;  /* 0xffffffff08087807 */ /* 0x000fe40000000000 */
[----:B------:R-:W-:-:S03]  /*0610*/  SEL R9, R9, RZ, P0 ;  /* 0x000000ff09097207 */ /* 0x000fc60000000000 */
[----:B------:R-:W-:-:S03]  /*0620*/  IMAD.WIDE R6, R6, R7, R8 ;  /* 0x0000000706067225 */ /* 0x000fc600078e0208 */
        /* <DEDUP_REMOVED lines=15> */
[----:B------:R-:W-:Y:S01]  /*0720*/  ISETP.LT.U32.AND P0, PT, R24, -0x1, PT ;  /* 0xffffffff1800780c */ /* 0x000fe20003f01070 */
[----:B------:R-:W-:-:S03]  /*0730*/  IMAD.U32 R5, RZ, RZ, UR12 ;  /* 0x0000000cff057e24 */ /* 0x000fc6000f8e00ff */
[----:B------:R-:W-:Y:S01]  /*0740*/  ISETP.LT.AND.EX P0, PT, R25, RZ, PT, P0 ;  /* 0x000000ff1900720c */ /* 0x000fe20003f01300 */
[----:B------:R-:W-:-:S03]  /*0750*/  IMAD R2, R5, 0x8, R2 ;  /* 0x0000000805027824 */ /* 0x000fc600078e0202 */
[----:B------:R-:W-:Y:S02]  /*0760*/  SEL R28, R24, 0xffffffff, P0 ;  /* 0xffffffff181c7807 */ /* 0x000fe40000000000 */
[----:B------:R-:W-:Y:S01]  /*0770*/  SEL R29, R25, RZ, P0 ;  /* 0x000000ff191d7207 */ /* 0x000fe20000000000 */
[----:B------:R-:W-:Y:S06]  /*0780*/  BRA.U UP0, `(.L_x_1) ;  /* 0xfffffff900987547 */ /* 0x000fec000b83ffff */
[----:B------:R-:W-:-:S06]  /*0790*/  ULOP3.LUT UR4, UR12, 0x7ffffff8, URZ, 0xc0, !UPT ;  /* 0x7ffffff80c047892 */ /* 0x000fcc000f8ec0ff */
[----:B------:R-:W-:-:S07]  /*07a0*/  IMAD.U32 R2, RZ, RZ, UR4 ;  /* 0x00000004ff027e24 */ /* 0x000fce000f8e00ff */
.L_x_0:
[----:B------:R-:W-:-:S04]  /*07b0*/  ULOP3.LUT UR5, UR12, 0x7, URZ, 0xc0, !UPT ;  /* 0x000000070c057892 */ /* 0x000fc8000f8ec0ff */
[----:B------:R-:W-:-:S09]  /*07c0*/  UISETP.NE.AND UP0, UPT, UR5, URZ, UPT ;  /* 0x000000ff0500728c */ /* 0x000fd2000bf05270 */
[----:B------:R-:W-:Y:S05]  /*07d0*/  BRA.U !UP0, `(.L_x_2) ;  /* 0x0000000508847547 */ /* 0x000fea000b800000 */
[----:B------:R-:W-:Y:S02]  /*07e0*/  UISETP.GE.U32.AND UP0, UPT, UR5, 0x4, UPT ;  /* 0x000000040500788c */ /* 0x000fe4000bf06070 */
[----:B------:R-:W-:-:S04]  /*07f0*/  ULOP3.LUT UR4, UR12, 0x3, URZ, 0xc0, !UPT ;  /* 0x000000030c047892 */ /* 0x000fc8000f8ec0ff */
[----:B------:R-:W-:-:S03]  /*0800*/  UISETP.NE.AND UP1, UPT, UR4, URZ, UPT ;  /* 0x000000ff0400728c */ /* 0x000fc6000bf25270 */
[----:B------:R-:W-:Y:S08]  /*0810*/  BRA.U !UP0, `(.L_x_3) ;  /* 0x0000000108b87547 */ /* 0x000ff0000b800000 */
[----:B------:R-:W1:Y:S01]  /*0820*/  LDC.64 R6, c[0x0][0x380] ;  /* 0x0000e000ff067b82 */ /* 0x000e620000000a00 */
[----:B------:R-:W2:Y:S01]  /*0830*/  LDCU.64 UR6, c[0x0][0x380] ;  /* 0x00007000ff0677ac */ /* 0x000ea20008000a00 */
[----:B------:R-:W-:Y:S02]  /*0840*/  IMAD.IADD R5, R3, 0x1, R2 ;  /* 0x0000000103057824 */ /* 0x000fe400078e0202 */
[----:B------:R-:W-:-:S04]  /*0850*/  IMAD R9, R2, UR12, R0 ;  /* 0x0000000c02097c24 */ /* 0x000fc8000f8e0200 */
[----:B------:R-:W3:Y:S01]  /*0860*/  LDC.64 R10, c[0x0][0x388] ;  /* 0x0000e200ff0a7b82 */ /* 0x000ee20000000a00 */
[----:B------:R-:W-:Y:S02]  /*0870*/  IMAD.U32 R13, RZ, RZ, UR12 ;  /* 0x0000000cff0d7e24 */ /* 0x000fe4000f8e00ff */
[----:B-1----:R-:W-:Y:S01]  /*0880*/  IMAD.WIDE.U32 R6, R5, 0x4, R6 ;  /* 0x0000000405067825 */ /* 0x002fe200078e0006 */
[----:B------:R-:W-:-:S04]  /*0890*/  IADD3 R5, P0, PT, R3, R2, RZ ;  /* 0x0000000203057210 */ /* 0x000fc80007f1e0ff */
[----:B0-----:R-:W4:Y:S01]  /*08a0*/  LDG.E R8, desc[UR10][R6.64] ;  /* 0x0000000a06087981 */ /* 0x001f22000c1e1900 */
[----:B---3--:R-:W-:-:S05]  /*08b0*/  IMAD.WIDE R10, R9, 0x4, R10 ;  /* 0x00000004090a7825 */ /* 0x008fca00078e020a */
[----:B------:R0:W4:Y:S01]  /*08c0*/  LDG.E R9, desc[UR10][R10.64] ;  /* 0x0000000a0a097981 */ /* 0x000122000c1e1900 */
[----:B------:R-:W-:Y:S01]  /*08d0*/  IMAD.X R12, RZ, RZ, RZ, P0 ;  /* 0x000000ffff0c7224 */ /* 0x000fe200000e06ff */
[----:B--2---:R-:W-:-:S04]  /*08e0*/  LEA R4, P0, R5, UR6, 0x2 ;  /* 0x0000000605047c11 */ /* 0x004fc8000f8010ff */
[----:B------:R-:W-:Y:S01]  /*08f0*/  LEA.HI.X R5, R5, UR7, R12, 0x2, P0 ;  /* 0x0000000705057c11 */ /* 0x000fe200080f140c */
[----:B------:R-:W-:-:S04]  /*0900*/  IMAD.WIDE R12, R13, 0x4, R10 ;  /* 0x000000040d0c7825 */ /* 0x000fc800078e020a */
[----:B------:R-:W2:Y:S04]  /*0910*/  LDG.E R17, desc[UR10][R4.64+0x4] ;  /* 0x0000040a04117981 */ /* 0x000ea8000c1e1900 */
[----:B------:R-:W2:Y:S01]  /*0920*/  LDG.E R16, desc[UR10][R12.64] ;  /* 0x0000000a0c107981 */ /* 0x000ea2000c1e1900 */
[----:B------:R-:W-:-:S03]  /*0930*/  IMAD.U32 R15, RZ, RZ, UR12 ;  /* 0x0000000cff0f7e24 */ /* 0x000fc6000f8e00ff */
[----:B------:R-:W3:Y:S01]  /*0940*/  LDG.E R6, desc[UR10][R4.64+0x8] ;  /* 0x0000080a04067981 */ /* 0x000ee2000c1e1900 */
[----:B------:R-:W-:-:S03]  /*0950*/  IMAD.WIDE R14, R15, 0x4, R12 ;  /* 0x000000040f0e7825 */ /* 0x000fc600078e020c */
[----:B------:R1:W5:Y:S04]  /*0960*/  LDG.E R19, desc[UR10][R4.64+0xc] ;  /* 0x00000c0a04137981 */ /* 0x000368000c1e1900 */
[----:B------:R-:W3:Y:S01]  /*0970*/  LDG.E R7, desc[UR10][R14.64] ;  /* 0x0000000a0e077981 */ /* 0x000ee2000c1e1900 */
[----:B0-----:R-:W-:-:S04]  /*0980*/  IMAD.U32 R11, RZ, RZ, UR12 ;  /* 0x0000000cff0b7e24 */ /* 0x001fc8000f8e00ff */
[----:B------:R-:W-:-:S06]  /*0990*/  IMAD.WIDE R10, R11, 0x4, R14 ;  /* 0x000000040b0a7825 */ /* 0x000fcc00078e020e */
[----:B------:R-:W5:Y:S01]  /*09a0*/  LDG.E R10, desc[UR10][R10.64] ;  /* 0x0000000a0a0a7981 */ /* 0x000f62000c1e1900 */
[----:B------:R-:W-:Y:S01]  /*09b0*/  IADD3 R2, PT, PT, R2, 0x4, RZ ;  /* 0x0000000402027810 */ /* 0x000fe20007ffe0ff */
[----:B----4-:R-:W-:-:S03]  /*09c0*/  IMAD.WIDE R8, R8, R9, R28 ;  /* 0x0000000908087225 */ /* 0x010fc600078e021c */
[----:B------:R-:W-:-:S04]  /*09d0*/  ISETP.LT.U32.AND P0, PT, R8, -0x1, PT ;  /* 0xffffffff0800780c */ /* 0x000fc80003f01070 */
[----:B------:R-:W-:-:S04]  /*09e0*/  ISETP.LT.AND.EX P0, PT, R9, RZ, PT, P0 ;  /* 0x000000ff0900720c */ /* 0x000fc80003f01300 */
[----:B------:R-:W-:Y:S02]  /*09f0*/  SEL R8, R8, 0xffffffff, P0 ;  /* 0xffffffff08087807 */ /* 0x000fe40000000000 */
[----:B------:R-:W-:-:S03]  /*0a00*/  SEL R9, R9, RZ, P0 ;  /* 0x000000ff09097207 */ /* 0x000fc60000000000 */
[----:B--2---:R-:W-:-:S03]  /*0a10*/  IMAD.WIDE R8, R17, R16, R8 ;  /* 0x0000001011087225 */ /* 0x004fc600078e0208 */
[----:B------:R-:W-:-:S04]  /*0a20*/  ISETP.LT.U32.AND P0, PT, R8, -0x1, PT ;  /* 0xffffffff0800780c */ /* 0x000fc80003f01070 */
[----:B------:R-:W-:-:S04]  /*0a30*/  ISETP.LT.AND.EX P0, PT, R9, RZ, PT, P0 ;  /* 0x000000ff0900720c */ /* 0x000fc80003f01300 */
[----:B-1----:R-:W-:Y:S02]  /*0a40*/  SEL R4, R8, 0xffffffff, P0 ;  /* 0xffffffff08047807 */ /* 0x002fe40000000000 */
[----:B------:R-:W-:-:S03]  /*0a50*/  SEL R5, R9, RZ, P0 ;  /* 0x000000ff09057207 */ /* 0x000fc60000000000 */
[----:B---3--:R-:W-:-:S03]  /*0a60*/  IMAD.WIDE R6, R6, R7, R4 ;  /* 0x0000000706067225 */ /* 0x008fc600078e0204 */
        /* <DEDUP_REMOVED lines=8> */
[----:B------:R-:W-:-:S07]  /*0af0*/  SEL R29, R5, RZ, P0 ;  /* 0x000000ff051d7207 */ /* 0x000fce0000000000 */
.L_x_3:
[----:B------:R-:W-:Y:S05]  /*0b00*/  BRA.U !UP1, `(.L_x_2) ;  /* 0x0000000109b87547 */ /* 0x000fea000b800000 */
[----:B------:R-:W-:Y:S02]  /*0b10*/  UISETP.NE.AND UP0, UPT, UR4, 0x1, UPT ;  /* 0x000000010400788c */ /* 0x000fe4000bf05270 */
[----:B------:R-:W-:-:S04]  /*0b20*/  ULOP3.LUT UR5, UR12, 0x1, URZ, 0xc0, !UPT ;  /* 0x000000010c057892 */ /* 0x000fc8000f8ec0ff */
[----:B------:R-:W-:-:S03]  /*0b30*/  UISETP.NE.U32.AND UP1, UPT, UR5, 0x1, UPT ;  /* 0x000000010500788c */ /* 0x000fc6000bf25070 */
[----:B------:R-:W-:Y:S08]  /*0b40*/  BRA.U !UP0, `(.L_x_4) ;  /* 0x0000000108707547 */ /* 0x000ff0000b800000 */
[----:B------:R-:W1:Y:S01]  /*0b50*/  LDC.64 R4, c[0x0][0x380] ;  /* 0x0000e000ff047b82 */ /* 0x000e620000000a00 */
[----:B------:R-:W2:Y:S01]  /*0b60*/  LDCU.64 UR4, c[0x0][0x380] ;  /* 0x00007000ff0477ac */ /* 0x000ea20008000a00 */
[----:B------:R-:W-:Y:S02]  /*0b70*/  IMAD.IADD R9, R3, 0x1, R2 ;  /* 0x0000000103097824 */ /* 0x000fe400078e0202 */
[----:B------:R-:W-:-:S04]  /*0b80*/  IMAD R11, R2, UR12, R0 ;  /* 0x0000000c020b7c24 */ /* 0x000fc8000f8e0200 */
[----:B------:R-:W3:Y:S01]  /*0b90*/  LDC.64 R6, c[0x0][0x388] ;  /* 0x0000e200ff067b82 */ /* 0x000ee20000000a00 */
[----:B-1----:R-:W-:Y:S01]  /*0ba0*/  IMAD.WIDE.U32 R4, R9, 0x4, R4 ;  /* 0x0000000409047825 */ /* 0x002fe200078e0004 */
[----:B------:R-:W-:-:S05]  /*0bb0*/  IADD3 R9, P0, PT, R3, R2, RZ ;  /* 0x0000000203097210 */ /* 0x000fca0007f1e0ff */
[----:B0-----:R-:W4:Y:S01]  /*0bc0*/  LDG.E R5, desc[UR10][R4.64] ;  /* 0x0000000a04057981 */ /* 0x001f22000c1e1900 */
[----:B---3--:R-:W-:-:S05]  /*0bd0*/  IMAD.WIDE R6, R11, 0x4, R6 ;  /* 0x000000040b067825 */ /* 0x008fca00078e0206 */
[----:B------:R-:W4:Y:S01]  /*0be0*/  LDG.E R12, desc[UR10][R6.64] ;  /* 0x0000000a060c7981 */ /* 0x000f22000c1e1900 */
[----:B------:R-:W-:Y:S01]  /*0bf0*/  IMAD.X R10, RZ, RZ, RZ, P0 ;  /* 0x000000ffff0a7224 */ /* 0x000fe200000e06ff */
[----:B--2---:R-:W-:Y:S01]  /*0c00*/  LEA R8, P0, R9, UR4, 0x2 ;  /* 0x0000000409087c11 */ /* 0x004fe2000f8010ff */
[----:B------:R-:W-:-:S03]  /*0c10*/  IMAD.U32 R11, RZ, RZ, UR12 ;  /* 0x0000000cff0b7e24 */ /* 0x000fc6000f8e00ff */
[----:B------:R-:W-:Y:S01]  /*0c20*/  LEA.HI.X R9, R9, UR5, R10, 0x2, P0 ;  /* 0x0000000509097c11 */ /* 0x000fe200080f140a */
[----:B------:R-:W-:-:S05]  /*0c30*/  IMAD.WIDE R10, R11, 0x4, R6 ;  /* 0x000000040b0a7825 */ /* 0x000fca00078e0206 */
[----:B------:R-:W2:Y:S04]  /*0c40*/  LDG.E R9, desc[UR10][R8.64+0x4] ;  /* 0x0000040a08097981 */ /* 0x000ea8000c1e1900 */
[----:B------:R-:W2:Y:S01]  /*0c50*/  LDG.E R10, desc[UR10][R10.64] ;  /* 0x0000000a0a0a7981 */ /* 0x000ea2000c1e1900 */
[----:B------:R-:W-:Y:S02]  /*0c60*/  VIADD R2, R2, 0x2 ;  /* 0x0000000202027836 */ /* 0x000fe40000000000 */
        /* <DEDUP_REMOVED lines=8> */
[----:B------:R-:W-:Y:S02]  /*0cf0*/  SEL R28, R4, 0xffffffff, P0 ;  /* 0xffffffff041c7807 */ /* 0x000fe40000000000 */
[----:B------:R-:W-:-:S07]  /*0d00*/  SEL R29, R5, RZ, P0 ;  /* 0x000000ff051d7207 */ /* 0x000fce0000000000 */
.L_x_4:
[----:B------:R-:W-:Y:S05]  /*0d10*/  BRA.U UP1, `(.L_x_2) ;  /* 0x0000000101347547 */ /* 0x000fea000b800000 */
[----:B------:R-:W1:Y:S01]  /*0d20*/  LDC.64 R4, c[0x0][0x380] ;  /* 0x0000e000ff047b82 */ /* 0x000e620000000a00 */
[----:B------:R-:W-:Y:S02]  /*0d30*/  IMAD.IADD R9, R3, 0x1, R2 ;  /* 0x0000000103097824 */ /* 0x000fe400078e0202 */
[----:B------:R-:W-:-:S05]  /*0d40*/  IMAD R11, R2, UR12, R0 ;  /* 0x0000000c020b7c24 */ /* 0x000fca000f8e0200 */
[----:B------:R-:W2:Y:S01]  /*0d50*/  LDC.64 R6, c[0x0][0x388] ;  /* 0x0000e200ff067b82 */ /* 0x000ea20000000a00 */
[----:B-1----:R-:W-:-:S06]  /*0d60*/  IMAD.WIDE.U32 R4, R9, 0x4, R4 ;  /* 0x0000000409047825 */ /* 0x002fcc00078e0004 */
[----:B0-----:R-:W3:Y:S01]  /*0d70*/  LDG.E R5, desc[UR10][R4.64] ;  /* 0x0000000a04057981 */ /* 0x001ee2000c1e1900 */
[----:B--2---:R-:W-:-:S06]  /*0d80*/  IMAD.WIDE R6, R11, 0x4, R6 ;  /* 0x000000040b067825 */ /* 0x004fcc00078e0206 */
[----:B------:R-:W3:Y:S02]  /*0d90*/  LDG.E R6, desc[UR10][R6.64] ;  /* 0x0000000a06067981 */ /* 0x000ee4000c1e1900 */
[----:B---3--:R-:W-:-:S03]  /*0da0*/  IMAD.WIDE R8, R5, R6, R28 ;  /* 0x0000000605087225 */ /* 0x008fc600078e021c */
[----:B------:R-:W-:-:S04]  /*0db0*/  ISETP.LT.U32.AND P0, PT, R8, -0x1, PT ;  /* 0xffffffff0800780c */ /* 0x000fc80003f01070 */
[----:B------:R-:W-:-:S04]  /*0dc0*/  ISETP.LT.AND.EX P0, PT, R9, RZ, PT, P0 ;  /* 0x000000ff0900720c */ /* 0x000fc80003f01300 */
[----:B------:R-:W-:Y:S02]  /*0dd0*/  SEL R28, R8, 0xffffffff, P0 ;  /* 0xffffffff081c7807 */ /* 0x000fe40000000000 */
[----:B------:R-:W-:-:S07]  /*0de0*/  SEL R29, R9, RZ, P0 ;  /* 0x000000ff091d7207 */ /* 0x000fce0000000000 */
.L_x_2:
[----:B------:R-:W1:Y:S01]  /*0df0*/  LDC.64 R4, c[0x0][0x390] ;  /* 0x0000e400ff047b82 */ /* 0x000e620000000a00 */
[----:B------:R-:W-:-:S04]  /*0e00*/  IMAD.IADD R3, R0, 0x1, R3 ;  /* 0x0000000100037824 */ /* 0x000fc800078e0203 */
[----:B-1----:R-:W-:-:S05]  /*0e10*/  IMAD.WIDE R2, R3, 0x8, R4 ;  /* 0x0000000803027825 */ /* 0x002fca00078e0204 */
[----:B0-----:R-:W-:Y:S01]  /*0e20*/  STG.E.64 desc[UR10][R2.64], R28 ;  /* 0x0000001c02007986 */ /* 0x001fe2000c101b0a */
[----:B------:R-:W-:Y:S05]  /*0e30*/  EXIT ;  /* 0x000000000000794d */ /* 0x000fea0003800000 */
.L_x_5:
[----:B------:R-:W-:-:S00]  /*0e40*/  BRA `(.L_x_5) ;  /* 0xfffffffc00fc7947 */ /* 0x000fc0000383ffff */
[----:B------:R-:W-:-:S00]  /*0e50*/  NOP ;  /* 0x0000000000007918 */ /* 0x000fc00000000000 */
        /* <DEDUP_REMOVED lines=10> */
.L_x_6:


//--------------------- .nv.shared.reserved.0     --------------------------
	.section	.nv.shared.reserved.0,"aw",@nobits
	.weak		__nv_reservedSMEM_offset_0_alias
	.size		__nv_reservedSMEM_offset_0_alias, 0, 64
	.other		__nv_reservedSMEM_offset_0_alias,@"STO_CUDA_RESERVED_SHARED STV_DEFAULT"
__nv_reservedSMEM_offset_0_alias:
	.zero		0
	.zero		64


//--------------------- .nv.constant0._Z9matrixMulPiS_Pxi --------------------------
	.section	.nv.constant0._Z9matrixMulPiS_Pxi,"a",@progbits
	.sectionflags	@""
	.align	4
.nv.constant0._Z9matrixMulPiS_Pxi:
	.zero		924


//--------------------- SYMBOLS --------------------------

	.type		.nv.reservedSmem.offset0,@object
	.size		.nv.reservedSmem.offset0,0x4
